//
// Generated by NVIDIA NVVM Compiler
//
// Compiler Build ID: CL-36424714
// Cuda compilation tools, release 13.0, V13.0.88
// Based on NVVM 20.0.0
//

.version 9.0
.target sm_100
.address_size 64

	// .globl	cuda_prep1

.visible .entry cuda_prep1(
	.param .u16 cuda_prep1_param_0,
	.param .u64 .ptr .align 1 cuda_prep1_param_1,
	.param .u64 .ptr .align 1 cuda_prep1_param_2
)
{
	.reg .pred 	%p<9>;
	.reg .b16 	%rs<8>;
	.reg .b32 	%r<19>;
	.reg .b64 	%rd<15>;

	ld.param.u16 	%rs2, [cuda_prep1_param_0];
	ld.param.u64 	%rd5, [cuda_prep1_param_1];
	ld.param.u64 	%rd6, [cuda_prep1_param_2];
	cvta.to.global.u64 	%rd1, %rd6;
	cvta.to.global.u64 	%rd2, %rd5;
	mov.u32 	%r6, %ctaid.x;
	mov.u32 	%r7, %ntid.x;
	mov.u32 	%r8, %tid.x;
	mad.lo.s32 	%r1, %r6, %r7, %r8;
	mov.u32 	%r9, %ctaid.y;
	mov.u32 	%r10, %ntid.y;
	mov.u32 	%r11, %tid.y;
	mad.lo.s32 	%r12, %r9, %r10, %r11;
	cvt.u32.u16 	%r3, %rs2;
	setp.ge.s32 	%p1, %r1, %r3;
	setp.ge.u32 	%p2, %r12, %r3;
	or.pred  	%p3, %p1, %p2;
	@%p3 bra 	$L__BB0_11;
	mad.lo.s32 	%r4, %r1, %r3, %r12;
	shl.b32 	%r5, %r4, 2;
	cvt.s64.s32 	%rd7, %r4;
	add.s64 	%rd3, %rd2, %rd7;
	ld.global.u8 	%rs3, [%rd3];
	setp.eq.s16 	%p4, %rs3, 0;
	@%p4 bra 	$L__BB0_3;
	mul.wide.s32 	%rd8, %r5, 4;
	add.s64 	%rd9, %rd1, %rd8;
	mov.b32 	%r13, 0;
	st.global.u32 	[%rd9], %r13;
	st.global.u32 	[%rd9+4], %r13;
	st.global.u32 	[%rd9+8], %r13;
	st.global.u32 	[%rd9+12], %r13;
	bra.uni 	$L__BB0_11;
$L__BB0_3:
	cvt.u64.u16 	%rd10, %rs2;
	add.s64 	%rd11, %rd3, %rd10;
	ld.global.u8 	%rs4, [%rd11];
	setp.eq.s16 	%p5, %rs4, 0;
	mul.wide.s32 	%rd12, %r5, 4;
	add.s64 	%rd4, %rd1, %rd12;
	@%p5 bra 	$L__BB0_5;
	mov.b32 	%r14, 0;
	st.global.u32 	[%rd4], %r14;
$L__BB0_5:
	sub.s32 	%r15, %r4, %r3;
	cvt.s64.s32 	%rd13, %r15;
	add.s64 	%rd14, %rd2, %rd13;
	ld.global.u8 	%rs5, [%rd14];
	setp.eq.s16 	%p6, %rs5, 0;
	@%p6 bra 	$L__BB0_7;
	mov.b32 	%r16, 0;
	st.global.u32 	[%rd4+4], %r16;
$L__BB0_7:
	ld.global.u8 	%rs6, [%rd3+1];
	setp.eq.s16 	%p7, %rs6, 0;
	@%p7 bra 	$L__BB0_9;
	mov.b32 	%r17, 0;
	st.global.u32 	[%rd4+8], %r17;
$L__BB0_9:
	ld.global.u8 	%rs7, [%rd3+-1];
	setp.eq.s16 	%p8, %rs7, 0;
	@%p8 bra 	$L__BB0_11;
	mov.b32 	%r18, 0;
	st.global.u32 	[%rd4+12], %r18;
$L__BB0_11:
	ret;

}


// ===== COMPILED SASS (sm_100) =====

	.target	sm_100

	.elftype	@"ET_EXEC"


//--------------------- .note.nv.tkinfo           --------------------------
	.section	.note.nv.tkinfo,"",@"SHT_NOTE"
	.sectionflags	@"SHF_NOTE_NV_TKINFO"
	.tkinfo
        /*0018*/ 	.word	0x00000002
        /*0030*/ 	.string	""
        /*0030*/ 	.string	"ptxas"
        /*0030*/ 	.string	"Cuda compilation tools, release 13.0, V13.0.88"
        /*0030*/ 	.string	"Build cuda_13.0.r13.0/compiler.36424714_0"
        /*0030*/ 	.string	"-arch sm_100 -m 64 "



//--------------------- .note.nv.cuinfo           --------------------------
	.section	.note.nv.cuinfo,"",@"SHT_NOTE"
	.sectionflags	@"SHF_NOTE_NV_CUINFO"
        /*0018*/ 	.short	0x0002
        /*001a*/ 	.short	0x0064
        /*001c*/ 	.short	0x0082
	.zero		2


//--------------------- .nv.info                  --------------------------
	.section	.nv.info,"",@"SHT_CUDA_INFO"
	.align	4


	//----- nvinfo : EIATTR_REGCOUNT
	.align		4
        /*0000*/ 	.byte	0x04, 0x2f
        /*0002*/ 	.short	(.L_1 - .L_0)
	.align		4
.L_0:
        /*0004*/ 	.word	index@(cuda_prep1)
        /*0008*/ 	.word	0x0000000e


	//----- nvinfo : EIATTR_FRAME_SIZE
	.align		4
.L_1:
        /*000c*/ 	.byte	0x04, 0x11
        /*000e*/ 	.short	(.L_3 - .L_2)
	.align		4
.L_2:
        /*0010*/ 	.word	index@(cuda_prep1)
        /*0014*/ 	.word	0x00000000


	//----- nvinfo : EIATTR_MIN_STACK_SIZE
	.align		4
.L_3:
        /*0018*/ 	.byte	0x04, 0x12
        /*001a*/ 	.short	(.L_5 - .L_4)
	.align		4
.L_4:
        /*001c*/ 	.word	index@(cuda_prep1)
        /*0020*/ 	.word	0x00000000
.L_5:


//--------------------- .nv.compat                --------------------------
	.section	.nv.compat,"",@"SHT_CUDA_COMPAT_INFO"
	.align	4
        /*0000*/ 	.byte	0x02, 0x09, 0x00, 0x00, 0x02, 0x02, 0x01, 0x00, 0x02, 0x05, 0x05, 0x00, 0x03, 0x07, 0x01, 0x01
        /*0010*/ 	.byte	0x02, 0x03, 0x00, 0x00, 0x02, 0x06, 0x01, 0x00, 0x04, 0x0b, 0x08, 0x00, 0x09, 0x00, 0x00, 0x00
        /*0020*/ 	.byte	0x00, 0x00, 0x00, 0x00


//--------------------- .nv.info.cuda_prep1       --------------------------
	.section	.nv.info.cuda_prep1,"",@"SHT_CUDA_INFO"
	.sectionflags	@""
	.align	4


	//----- nvinfo : EIATTR_CUDA_API_VERSION
	.align		4
        /*0000*/ 	.byte	0x04, 0x37
        /*0002*/ 	.short	(.L_7 - .L_6)
.L_6:
        /*0004*/ 	.word	0x00000082


	//----- nvinfo : EIATTR_KPARAM_INFO
	.align		4
.L_7:
        /*0008*/ 	.byte	0x04, 0x17
        /*000a*/ 	.short	(.L_9 - .L_8)
.L_8:
        /*000c*/ 	.word	0x00000000
        /*0010*/ 	.short	0x0002
        /*0012*/ 	.short	0x0010
        /*0014*/ 	.byte	0x00, 0xf5, 0x21, 0x00


	//----- nvinfo : EIATTR_KPARAM_INFO
	.align		4
.L_9:
        /*0018*/ 	.byte	0x04, 0x17
        /*001a*/ 	.short	(.L_11 - .L_10)
.L_10:
        /*001c*/ 	.word	0x00000000
        /*0020*/ 	.short	0x0001
        /*0022*/ 	.short	0x0008
        /*0024*/ 	.byte	0x00, 0xf5, 0x21, 0x00


	//----- nvinfo : EIATTR_KPARAM_INFO
	.align		4
.L_11:
        /*0028*/ 	.byte	0x04, 0x17
        /*002a*/ 	.short	(.L_13 - .L_12)
.L_12:
        /*002c*/ 	.word	0x00000000
        /*0030*/ 	.short	0x0000
        /*0032*/ 	.short	0x0000
        /*0034*/ 	.byte	0x00, 0xf0, 0x09, 0x00


	//----- nvinfo : EIATTR_SPARSE_MMA_MASK
	.align		4
.L_13:
        /*0038*/ 	.byte	0x03, 0x50
        /*003a*/ 	.short	0x0000


	//----- nvinfo : EIATTR_MAXREG_COUNT
	.align		4
        /*003c*/ 	.byte	0x03, 0x1b
        /*003e*/ 	.short	0x00ff


	//----- nvinfo : EIATTR_MERCURY_ISA_VERSION
	.align		4
        /*0040*/ 	.byte	0x03, 0x5f
        /*0042*/ 	.short	0x0101


	//----- nvinfo : EIATTR_VRC_CTA_INIT_COUNT
	.align		4
        /*0044*/ 	.byte	0x02, 0x4a
	.zero		1
	.zero		1


	//----- nvinfo : EIATTR_EXIT_INSTR_OFFSETS
	.align		4
        /*0048*/ 	.byte	0x04, 0x1c
        /*004a*/ 	.short	(.L_15 - .L_14)


	//   ....[0]....
.L_14:
        /*004c*/ 	.word	0x000000d0


	//   ....[1]....
        /*0050*/ 	.word	0x000001c0


	//   ....[2]....
        /*0054*/ 	.word	0x00000300


	//   ....[3]....
        /*0058*/ 	.word	0x00000320


	//----- nvinfo : EIATTR_CBANK_PARAM_SIZE
	.align		4
.L_15:
        /*005c*/ 	.byte	0x03, 0x19
        /*005e*/ 	.short	0x0018


	//----- nvinfo : EIATTR_PARAM_CBANK
	.align		4
        /*0060*/ 	.byte	0x04, 0x0a
        /*0062*/ 	.short	(.L_17 - .L_16)
	.align		4
.L_16:
        /*0064*/ 	.word	index@(.nv.constant0.cuda_prep1)
        /*0068*/ 	.short	0x0380
        /*006a*/ 	.short	0x0018


	//----- nvinfo : EIATTR_SW_WAR
	.align		4
.L_17:
        /*006c*/ 	.byte	0x04, 0x36
        /*006e*/ 	.short	(.L_19 - .L_18)
.L_18:
        /*0070*/ 	.word	0x00000008
.L_19:


//--------------------- .nv.callgraph             --------------------------
	.section	.nv.callgraph,"",@"SHT_CUDA_CALLGRAPH"
	.align	4
	.sectionentsize	8
	.align		4
        /*0000*/ 	.word	0x00000000
	.align		4
        /*0004*/ 	.word	0xffffffff
	.align		4
        /*0008*/ 	.word	0x00000000
	.align		4
        /*000c*/ 	.word	0xfffffffe
	.align		4
        /*0010*/ 	.word	0x00000000
	.align		4
        /*0014*/ 	.word	0xfffffffd
	.align		4
        /*0018*/ 	.word	0x00000000
	.align		4
        /*001c*/ 	.word	0xfffffffc


//--------------------- .text.cuda_prep1          --------------------------
	.section	.text.cuda_prep1,"ax",@progbits
	.align	128
        .global         cuda_prep1
        .type           cuda_prep1,@function
        .size           cuda_prep1,(.L_x_1 - cuda_prep1)
        .other          cuda_prep1,@"STO_CUDA_ENTRY STV_DEFAULT"
cuda_prep1:
.text.cuda_prep1:
[----:B------:R-:W-:Y:S01]  /*0000*/  LDC R1, c[0x0][0x37c] ;  /* 0x0000df00ff017b82 */ /* 0x000fe20000000800 */
[----:B------:R-:W0:Y:S07]  /*0010*/  S2R R2, SR_TID.Y ;  /* 0x0000000000027919 */ /* 0x000e2e0000002200 */
[----:B------:R-:W1:Y:S01]  /*0020*/  LDC R0, c[0x0][0x360] ;  /* 0x0000d800ff007b82 */ /* 0x000e620000000800 */
[----:B------:R-:W2:Y:S01]  /*0030*/  LDCU UR4, c[0x0][0x380] ;  /* 0x00007000ff0477ac */ /* 0x000ea20008000800 */
[----:B------:R-:W1:Y:S06]  /*0040*/  S2R R5, SR_TID.X ;  /* 0x0000000000057919 */ /* 0x000e6c0000002100 */
[----:B------:R-:W0:Y:S08]  /*0050*/  S2UR UR6, SR_CTAID.Y ;  /* 0x00000000000679c3 */ /* 0x000e300000002600 */
[----:B------:R-:W0:Y:S01]  /*0060*/  LDC R3, c[0x0][0x364] ;  /* 0x0000d900ff037b82 */ /* 0x000e220000000800 */
[----:B--2---:R-:W-:-:S07]  /*0070*/  ULOP3.LUT UR4, UR4, 0xffff, URZ, 0xc0, !UPT ;  /* 0x0000ffff04047892 */ /* 0x004fce000f8ec0ff */
[----:B------:R-:W1:Y:S01]  /*0080*/  S2UR UR5, SR_CTAID.X ;  /* 0x00000000000579c3 */ /* 0x000e620000002500 */
[----:B0-----:R-:W-:-:S05]  /*0090*/  IMAD R3, R3, UR6, R2 ;  /* 0x0000000603037c24 */ /* 0x001fca000f8e0202 */
[----:B------:R-:W-:Y:S01]  /*00a0*/  ISETP.GE.U32.AND P0, PT, R3, UR4, PT ;  /* 0x0000000403007c0c */ /* 0x000fe2000bf06070 */
[----:B-1----:R-:W-:-:S05]  /*00b0*/  IMAD R0, R0, UR5, R5 ;  /* 0x0000000500007c24 */ /* 0x002fca000f8e0205 */
[----:B------:R-:W-:-:S13]  /*00c0*/  ISETP.GE.OR P0, PT, R0, UR4, P0 ;  /* 0x0000000400007c0c */ /* 0x000fda0008706670 */
[----:B------:R-:W-:Y:S05]  /*00d0*/  @P0 EXIT ;  /* 0x000000000000094d */ /* 0x000fea0003800000 */
[----:B------:R-:W0:Y:S01]  /*00e0*/  LDCU.64 UR8, c[0x0][0x388] ;  /* 0x00007100ff0877ac */ /* 0x000e220008000a00 */
[----:B------:R-:W-:Y:S01]  /*00f0*/  IMAD R0, R0, UR4, R3 ;  /* 0x0000000400007c24 */ /* 0x000fe2000f8e0203 */
[----:B------:R-:W1:Y:S04]  /*0100*/  LDCU.64 UR6, c[0x0][0x358] ;  /* 0x00006b00ff0677ac */ /* 0x000e680008000a00 */
[----:B0-----:R-:W-:-:S04]  /*0110*/  IADD3 R2, P0, PT, R0, UR8, RZ ;  /* 0x0000000800027c10 */ /* 0x001fc8000ff1e0ff */
[----:B------:R-:W-:-:S05]  /*0120*/  LEA.HI.X.SX32 R3, R0, UR9, 0x1, P0 ;  /* 0x0000000900037c11 */ /* 0x000fca00080f0eff */
[----:B-1----:R-:W2:Y:S01]  /*0130*/  LDG.E.U8 R4, desc[UR6][R2.64] ;  /* 0x0000000602047981 */ /* 0x002ea2000c1e1100 */
[----:B------:R-:W-:Y:S01]  /*0140*/  IMAD.SHL.U32 R11, R0, 0x4, RZ ;  /* 0x00000004000b7824 */ /* 0x000fe200078e00ff */
[----:B--2---:R-:W-:-:S13]  /*0150*/  ISETP.NE.AND P0, PT, R4, RZ, PT ;  /* 0x000000ff0400720c */ /* 0x004fda0003f05270 */
[----:B------:R-:W0:Y:S02]  /*0160*/  @P0 LDC.64 R4, c[0x0][0x390] ;  /* 0x0000e400ff040b82 */ /* 0x000e240000000a00 */
[----:B0-----:R-:W-:-:S05]  /*0170*/  @P0 IMAD.WIDE R4, R11, 0x4, R4 ;  /* 0x000000040b040825 */ /* 0x001fca00078e0204 */
[----:B------:R0:W-:Y:S04]  /*0180*/  @P0 STG.E desc[UR6][R4.64], RZ ;  /* 0x000000ff04000986 */ /* 0x0001e8000c101906 */
[----:B------:R0:W-:Y:S04]  /*0190*/  @P0 STG.E desc[UR6][R4.64+0x4], RZ ;  /* 0x000004ff04000986 */ /* 0x0001e8000c101906 */
[----:B------:R0:W-:Y:S04]  /*01a0*/  @P0 STG.E desc[UR6][R4.64+0x8], RZ ;  /* 0x000008ff04000986 */ /* 0x0001e8000c101906 */
[----:B------:R0:W-:Y:S01]  /*01b0*/  @P0 STG.E desc[UR6][R4.64+0xc], RZ ;  /* 0x00000cff04000986 */ /* 0x0001e2000c101906 */
[----:B------:R-:W-:Y:S05]  /*01c0*/  @P0 EXIT ;  /* 0x000000000000094d */ /* 0x000fea0003800000 */
[----:B------:R-:W0:Y:S01]  /*01d0*/  LDCU.U16 UR5, c[0x0][0x380] ;  /* 0x00007000ff0577ac */ /* 0x000e220008000400 */
[----:B------:R-:W1:Y:S01]  /*01e0*/  LDC.64 R8, c[0x0][0x390] ;  /* 0x0000e400ff087b82 */ /* 0x000e620000000a00 */
[----:B0-----:R-:W-:-:S05]  /*01f0*/  IADD3 R4, P0, PT, R2, UR5, RZ ;  /* 0x0000000502047c10 */ /* 0x001fca000ff1e0ff */
[----:B------:R-:W-:-:S05]  /*0200*/  IMAD.X R5, RZ, RZ, R3, P0 ;  /* 0x000000ffff057224 */ /* 0x000fca00000e0603 */
[----:B------:R-:W2:Y:S01]  /*0210*/  LDG.E.U8 R4, desc[UR6][R4.64] ;  /* 0x0000000604047981 */ /* 0x000ea2000c1e1100 */
[----:B------:R-:W-:Y:S02]  /*0220*/  VIADD R0, R0, -UR4 ;  /* 0x8000000400007c36 */ /* 0x000fe40008000000 */
[----:B-1----:R-:W-:-:S03]  /*0230*/  IMAD.WIDE R8, R11, 0x4, R8 ;  /* 0x000000040b087825 */ /* 0x002fc600078e0208 */
[----:B------:R-:W-:-:S04]  /*0240*/  IADD3 R6, P1, PT, R0, UR8, RZ ;  /* 0x0000000800067c10 */ /* 0x000fc8000ff3e0ff */
[----:B------:R-:W-:Y:S02]  /*0250*/  LEA.HI.X.SX32 R7, R0, UR9, 0x1, P1 ;  /* 0x0000000900077c11 */ /* 0x000fe400088f0eff */
[----:B--2---:R-:W-:-:S13]  /*0260*/  ISETP.NE.AND P0, PT, R4, RZ, PT ;  /* 0x000000ff0400720c */ /* 0x004fda0003f05270 */
[----:B------:R0:W-:Y:S04]  /*0270*/  @P0 STG.E desc[UR6][R8.64], RZ ;  /* 0x000000ff08000986 */ /* 0x0001e8000c101906 */
[----:B------:R-:W2:Y:S02]  /*0280*/  LDG.E.U8 R6, desc[UR6][R6.64] ;  /* 0x0000000606067981 */ /* 0x000ea4000c1e1100 */
[----:B--2---:R-:W-:-:S13]  /*0290*/  ISETP.NE.AND P0, PT, R6, RZ, PT ;  /* 0x000000ff0600720c */ /* 0x004fda0003f05270 */
[----:B------:R0:W-:Y:S04]  /*02a0*/  @P0 STG.E desc[UR6][R8.64+0x4], RZ ;  /* 0x000004ff08000986 */ /* 0x0001e8000c101906 */
[----:B------:R-:W2:Y:S02]  /*02b0*/  LDG.E.U8 R0, desc[UR6][R2.64+0x1] ;  /* 0x0000010602007981 */ /* 0x000ea4000c1e1100 */
[----:B--2---:R-:W-:-:S13]  /*02c0*/  ISETP.NE.AND P0, PT, R0, RZ, PT ;  /* 0x000000ff0000720c */ /* 0x004fda0003f05270 */
[----:B------:R0:W-:Y:S04]  /*02d0*/  @P0 STG.E desc[UR6][R8.64+0x8], RZ ;  /* 0x000008ff08000986 */ /* 0x0001e8000c101906 */
[----:B------:R-:W2:Y:S02]  /*02e0*/  LDG.E.U8 R0, desc[UR6][R2.64+-0x1] ;  /* 0xffffff0602007981 */ /* 0x000ea4000c1e1100 */
[----:B--2---:R-:W-:-:S13]  /*02f0*/  ISETP.NE.AND P0, PT, R0, RZ, PT ;  /* 0x000000ff0000720c */ /* 0x004fda0003f05270 */
[----:B0-----:R-:W-:Y:S05]  /*0300*/  @!P0 EXIT ;  /* 0x000000000000894d */ /* 0x001fea0003800000 */
[----:B------:R-:W-:Y:S01]  /*0310*/  STG.E desc[UR6][R8.64+0xc], RZ ;  /* 0x00000cff08007986 */ /* 0x000fe2000c101906 */
[----:B------:R-:W-:Y:S05]  /*0320*/  EXIT ;  /* 0x000000000000794d */ /* 0x000fea0003800000 */
.L_x_0:
[----:B------:R-:W-:-:S00]  /*0330*/  BRA `(.L_x_0) ;  /* 0xfffffffc00fc7947 */ /* 0x000fc0000383ffff */
[----:B------:R-:W-:-:S00]  /*0340*/  NOP ;  /* 0x0000000000007918 */ /* 0x000fc00000000000 */
        /* <DEDUP_REMOVED lines=11> */
.L_x_1:


//--------------------- .nv.shared.reserved.0     --------------------------
	.section	.nv.shared.reserved.0,"aw",@nobits
	.weak		__nv_reservedSMEM_offset_0_alias
	.size		__nv_reservedSMEM_offset_0_alias, 0, 64
	.other		__nv_reservedSMEM_offset_0_alias,@"STO_CUDA_RESERVED_SHARED STV_DEFAULT"
__nv_reservedSMEM_offset_0_alias:
	.zero		0
	.zero		64


//--------------------- .nv.constant0.cuda_prep1  --------------------------
	.section	.nv.constant0.cuda_prep1,"a",@progbits
	.sectionflags	@""
	.align	4
.nv.constant0.cuda_prep1:
	.zero		920


//--------------------- SYMBOLS --------------------------

	.type		.nv.reservedSmem.offset0,@object
	.size		.nv.reservedSmem.offset0,0x4
